//
// Generated by NVIDIA NVVM Compiler
//
// Compiler Build ID: CL-36424714
// Cuda compilation tools, release 13.0, V13.0.88
// Based on NVVM 20.0.0
//

.version 9.0
.target sm_100
.address_size 64

	// .globl	_Z14addConstKernelPffi

.visible .entry _Z14addConstKernelPffi(
	.param .u64 .ptr .align 1 _Z14addConstKernelPffi_param_0,
	.param .f32 _Z14addConstKernelPffi_param_1,
	.param .u32 _Z14addConstKernelPffi_param_2
)
{
	.reg .pred 	%p<2>;
	.reg .b32 	%r<6>;
	.reg .b32 	%f<4>;
	.reg .b64 	%rd<5>;

	ld.param.u64 	%rd1, [_Z14addConstKernelPffi_param_0];
	ld.param.f32 	%f1, [_Z14addConstKernelPffi_param_1];
	ld.param.u32 	%r2, [_Z14addConstKernelPffi_param_2];
	mov.u32 	%r3, %ctaid.x;
	mov.u32 	%r4, %ntid.x;
	mov.u32 	%r5, %tid.x;
	mad.lo.s32 	%r1, %r3, %r4, %r5;
	setp.ge.s32 	%p1, %r1, %r2;
	@%p1 bra 	$L__BB0_2;
	cvta.to.global.u64 	%rd2, %rd1;
	mul.wide.s32 	%rd3, %r1, 4;
	add.s64 	%rd4, %rd2, %rd3;
	ld.global.f32 	%f2, [%rd4];
	add.f32 	%f3, %f1, %f2;
	st.global.f32 	[%rd4], %f3;
$L__BB0_2:
	ret;

}


// ===== COMPILED SASS (sm_100) =====

	.target	sm_100

	.elftype	@"ET_EXEC"


//--------------------- .note.nv.tkinfo           --------------------------
	.section	.note.nv.tkinfo,"",@"SHT_NOTE"
	.sectionflags	@"SHF_NOTE_NV_TKINFO"
	.tkinfo
        /*0018*/ 	.word	0x00000002
        /*0030*/ 	.string	""
        /*0030*/ 	.string	"ptxas"
        /*0030*/ 	.string	"Cuda compilation tools, release 13.0, V13.0.88"
        /*0030*/ 	.string	"Build cuda_13.0.r13.0/compiler.36424714_0"
        /*0030*/ 	.string	"-arch sm_100 -m 64 "



//--------------------- .note.nv.cuinfo           --------------------------
	.section	.note.nv.cuinfo,"",@"SHT_NOTE"
	.sectionflags	@"SHF_NOTE_NV_CUINFO"
        /*0018*/ 	.short	0x0002
        /*001a*/ 	.short	0x0064
        /*001c*/ 	.short	0x0082
	.zero		2


//--------------------- .nv.info                  --------------------------
	.section	.nv.info,"",@"SHT_CUDA_INFO"
	.align	4


	//----- nvinfo : EIATTR_REGCOUNT
	.align		4
        /*0000*/ 	.byte	0x04, 0x2f
        /*0002*/ 	.short	(.L_1 - .L_0)
	.align		4
.L_0:
        /*0004*/ 	.word	index@(_Z14addConstKernelPffi)
        /*0008*/ 	.word	0x00000008


	//----- nvinfo : EIATTR_FRAME_SIZE
	.align		4
.L_1:
        /*000c*/ 	.byte	0x04, 0x11
        /*000e*/ 	.short	(.L_3 - .L_2)
	.align		4
.L_2:
        /*0010*/ 	.word	index@(_Z14addConstKernelPffi)
        /*0014*/ 	.word	0x00000000


	//----- nvinfo : EIATTR_MIN_STACK_SIZE
	.align		4
.L_3:
        /*0018*/ 	.byte	0x04, 0x12
        /*001a*/ 	.short	(.L_5 - .L_4)
	.align		4
.L_4:
        /*001c*/ 	.word	index@(_Z14addConstKernelPffi)
        /*0020*/ 	.word	0x00000000
.L_5:


//--------------------- .nv.compat                --------------------------
	.section	.nv.compat,"",@"SHT_CUDA_COMPAT_INFO"
	.align	4
        /*0000*/ 	.byte	0x02, 0x09, 0x00, 0x00, 0x02, 0x02, 0x01, 0x00, 0x02, 0x05, 0x05, 0x00, 0x03, 0x07, 0x01, 0x01
        /*0010*/ 	.byte	0x02, 0x03, 0x00, 0x00, 0x02, 0x06, 0x01, 0x00, 0x04, 0x0b, 0x08, 0x00, 0x09, 0x00, 0x00, 0x00
        /*0020*/ 	.byte	0x00, 0x00, 0x00, 0x00


//--------------------- .nv.info._Z14addConstKernelPffi --------------------------
	.section	.nv.info._Z14addConstKernelPffi,"",@"SHT_CUDA_INFO"
	.sectionflags	@""
	.align	4


	//----- nvinfo : EIATTR_CUDA_API_VERSION
	.align		4
        /*0000*/ 	.byte	0x04, 0x37
        /*0002*/ 	.short	(.L_7 - .L_6)
.L_6:
        /*0004*/ 	.word	0x00000082


	//----- nvinfo : EIATTR_KPARAM_INFO
	.align		4
.L_7:
        /*0008*/ 	.byte	0x04, 0x17
        /*000a*/ 	.short	(.L_9 - .L_8)
.L_8:
        /*000c*/ 	.word	0x00000000
        /*0010*/ 	.short	0x0002
        /*0012*/ 	.short	0x000c
        /*0014*/ 	.byte	0x00, 0xf0, 0x11, 0x00


	//----- nvinfo : EIATTR_KPARAM_INFO
	.align		4
.L_9:
        /*0018*/ 	.byte	0x04, 0x17
        /*001a*/ 	.short	(.L_11 - .L_10)
.L_10:
        /*001c*/ 	.word	0x00000000
        /*0020*/ 	.short	0x0001
        /*0022*/ 	.short	0x0008
        /*0024*/ 	.byte	0x00, 0xf0, 0x11, 0x00


	//----- nvinfo : EIATTR_KPARAM_INFO
	.align		4
.L_11:
        /*0028*/ 	.byte	0x04, 0x17
        /*002a*/ 	.short	(.L_13 - .L_12)
.L_12:
        /*002c*/ 	.word	0x00000000
        /*0030*/ 	.short	0x0000
        /*0032*/ 	.short	0x0000
        /*0034*/ 	.byte	0x00, 0xf5, 0x21, 0x00


	//----- nvinfo : EIATTR_SPARSE_MMA_MASK
	.align		4
.L_13:
        /*0038*/ 	.byte	0x03, 0x50
        /*003a*/ 	.short	0x0000


	//----- nvinfo : EIATTR_MAXREG_COUNT
	.align		4
        /*003c*/ 	.byte	0x03, 0x1b
        /*003e*/ 	.short	0x00ff


	//----- nvinfo : EIATTR_MERCURY_ISA_VERSION
	.align		4
        /*0040*/ 	.byte	0x03, 0x5f
        /*0042*/ 	.short	0x0101


	//----- nvinfo : EIATTR_VRC_CTA_INIT_COUNT
	.align		4
        /*0044*/ 	.byte	0x02, 0x4a
	.zero		1
	.zero		1


	//----- nvinfo : EIATTR_EXIT_INSTR_OFFSETS
	.align		4
        /*0048*/ 	.byte	0x04, 0x1c
        /*004a*/ 	.short	(.L_15 - .L_14)


	//   ....[0]....
.L_14:
        /*004c*/ 	.word	0x00000070


	//   ....[1]....
        /*0050*/ 	.word	0x000000f0


	//----- nvinfo : EIATTR_CBANK_PARAM_SIZE
	.align		4
.L_15:
        /*0054*/ 	.byte	0x03, 0x19
        /*0056*/ 	.short	0x0010


	//----- nvinfo : EIATTR_PARAM_CBANK
	.align		4
        /*0058*/ 	.byte	0x04, 0x0a
        /*005a*/ 	.short	(.L_17 - .L_16)
	.align		4
.L_16:
        /*005c*/ 	.word	index@(.nv.constant0._Z14addConstKernelPffi)
        /*0060*/ 	.short	0x0380
        /*0062*/ 	.short	0x0010


	//----- nvinfo : EIATTR_SW_WAR
	.align		4
.L_17:
        /*0064*/ 	.byte	0x04, 0x36
        /*0066*/ 	.short	(.L_19 - .L_18)
.L_18:
        /*0068*/ 	.word	0x00000008
.L_19:


//--------------------- .nv.callgraph             --------------------------
	.section	.nv.callgraph,"",@"SHT_CUDA_CALLGRAPH"
	.align	4
	.sectionentsize	8
	.align		4
        /*0000*/ 	.word	0x00000000
	.align		4
        /*0004*/ 	.word	0xffffffff
	.align		4
        /*0008*/ 	.word	0x00000000
	.align		4
        /*000c*/ 	.word	0xfffffffe
	.align		4
        /*0010*/ 	.word	0x00000000
	.align		4
        /*0014*/ 	.word	0xfffffffd
	.align		4
        /*0018*/ 	.word	0x00000000
	.align		4
        /*001c*/ 	.word	0xfffffffc


//--------------------- .text._Z14addConstKernelPffi --------------------------
	.section	.text._Z14addConstKernelPffi,"ax",@progbits
	.align	128
        .global         _Z14addConstKernelPffi
        .type           _Z14addConstKernelPffi,@function
        .size           _Z14addConstKernelPffi,(.L_x_1 - _Z14addConstKernelPffi)
        .other          _Z14addConstKernelPffi,@"STO_CUDA_ENTRY STV_DEFAULT"
_Z14addConstKernelPffi:
.text._Z14addConstKernelPffi:
[----:B------:R-:W-:Y:S01]  /*0000*/  LDC R1, c[0x0][0x37c] ;  /* 0x0000df00ff017b82 */ /* 0x000fe20000000800 */
[----:B------:R-:W0:Y:S07]  /*0010*/  S2R R0, SR_TID.X ;  /* 0x0000000000007919 */ /* 0x000e2e0000002100 */
[----:B------:R-:W0:Y:S01]  /*0020*/  S2UR UR4, SR_CTAID.X ;  /* 0x00000000000479c3 */ /* 0x000e220000002500 */
[----:B------:R-:W1:Y:S07]  /*0030*/  LDCU UR5, c[0x0][0x38c] ;  /* 0x00007180ff0577ac */ /* 0x000e6e0008000800 */
[----:B------:R-:W0:Y:S02]  /*0040*/  LDC R5, c[0x0][0x360] ;  /* 0x0000d800ff057b82 */ /* 0x000e240000000800 */
[----:B0-----:R-:W-:-:S05]  /*0050*/  IMAD R5, R5, UR4, R0 ;  /* 0x0000000405057c24 */ /* 0x001fca000f8e0200 */
[----:B-1----:R-:W-:-:S13]  /*0060*/  ISETP.GE.AND P0, PT, R5, UR5, PT ;  /* 0x0000000505007c0c */ /* 0x002fda000bf06270 */
[----:B------:R-:W-:Y:S05]  /*0070*/  @P0 EXIT ;  /* 0x000000000000094d */ /* 0x000fea0003800000 */
[----:B------:R-:W0:Y:S01]  /*0080*/  LDC.64 R2, c[0x0][0x380] ;  /* 0x0000e000ff027b82 */ /* 0x000e220000000a00 */
[----:B------:R-:W1:Y:S01]  /*0090*/  LDCU.64 UR4, c[0x0][0x358] ;  /* 0x00006b00ff0477ac */ /* 0x000e620008000a00 */
[----:B------:R-:W2:Y:S01]  /*00a0*/  LDCU UR6, c[0x0][0x388] ;  /* 0x00007100ff0677ac */ /* 0x000ea20008000800 */
[----:B0-----:R-:W-:-:S05]  /*00b0*/  IMAD.WIDE R2, R5, 0x4, R2 ;  /* 0x0000000405027825 */ /* 0x001fca00078e0202 */
[----:B-1----:R-:W2:Y:S02]  /*00c0*/  LDG.E R0, desc[UR4][R2.64] ;  /* 0x0000000402007981 */ /* 0x002ea4000c1e1900 */
[----:B--2---:R-:W-:-:S05]  /*00d0*/  FADD R5, R0, UR6 ;  /* 0x0000000600057e21 */ /* 0x004fca0008000000 */
[----:B------:R-:W-:Y:S01]  /*00e0*/  STG.E desc[UR4][R2.64], R5 ;  /* 0x0000000502007986 */ /* 0x000fe2000c101904 */
[----:B------:R-:W-:Y:S05]  /*00f0*/  EXIT ;  /* 0x000000000000794d */ /* 0x000fea0003800000 */
.L_x_0:
[----:B------:R-:W-:-:S00]  /*0100*/  BRA `(.L_x_0) ;  /* 0xfffffffc00fc7947 */ /* 0x000fc0000383ffff */
[----:B------:R-:W-:-:S00]  /*0110*/  NOP ;  /* 0x0000000000007918 */ /* 0x000fc00000000000 */
        /* <DEDUP_REMOVED lines=14> */
.L_x_1:


//--------------------- .nv.shared.reserved.0     --------------------------
	.section	.nv.shared.reserved.0,"aw",@nobits
	.weak		__nv_reservedSMEM_offset_0_alias
	.size		__nv_reservedSMEM_offset_0_alias, 0, 64
	.other		__nv_reservedSMEM_offset_0_alias,@"STO_CUDA_RESERVED_SHARED STV_DEFAULT"
__nv_reservedSMEM_offset_0_alias:
	.zero		0
	.zero		64


//--------------------- .nv.constant0._Z14addConstKernelPffi --------------------------
	.section	.nv.constant0._Z14addConstKernelPffi,"a",@progbits
	.sectionflags	@""
	.align	4
.nv.constant0._Z14addConstKernelPffi:
	.zero		912


//--------------------- SYMBOLS --------------------------

	.type		.nv.reservedSmem.offset0,@object
	.size		.nv.reservedSmem.offset0,0x4
